	.headerflags	@"EF_CUDA_TEXMODE_UNIFIED EF_CUDA_64BIT_ADDRESS EF_CUDA_ACCELERATORS EF_CUDA_SM90 EF_CUDA_VIRTUAL_SM(EF_CUDA_SM90)"
	.elftype	@"ET_EXEC"


//--------------------- .nv.info                  --------------------------
	.section	.nv.info,"",@"SHT_CUDA_INFO"
	.align	4


	//----- nvinfo : EIATTR_REGCOUNT
	.align		4
        /*0000*/ 	.byte	0x04, 0x2f
        /*0002*/ 	.short	(.L_1 - .L_0)
	.align		4
.L_0:
        /*0004*/ 	.word	index@(triton_poi_fused_mul_0)
        /*0008*/ 	.word	0x0000000c


	//----- nvinfo : EIATTR_MIN_STACK_SIZE
	.align		4
.L_1:
        /*000c*/ 	.byte	0x04, 0x12
        /*000e*/ 	.short	(.L_3 - .L_2)
	.align		4
.L_2:
        /*0010*/ 	.word	index@(triton_poi_fused_mul_0)
        /*0014*/ 	.word	0x00000000


	//----- nvinfo : EIATTR_FRAME_SIZE
	.align		4
.L_3:
        /*0018*/ 	.byte	0x04, 0x11
        /*001a*/ 	.short	(.L_5 - .L_4)
	.align		4
.L_4:
        /*001c*/ 	.word	index@(triton_poi_fused_mul_0)
        /*0020*/ 	.word	0x00000000


	//----- nvinfo : EIATTR_MIN_STACK_SIZE
	.align		4
.L_5:
        /*0024*/ 	.byte	0x04, 0x12
        /*0026*/ 	.short	(.L_7 - .L_6)
	.align		4
.L_6:
        /*0028*/ 	.word	index@(triton_poi_fused_mul_0)
        /*002c*/ 	.word	0x00000000
.L_7:


//--------------------- .nv.info.triton_poi_fused_mul_0 --------------------------
	.section	.nv.info.triton_poi_fused_mul_0,"",@"SHT_CUDA_INFO"
	.sectionflags	@""
	.align	4


	//----- nvinfo : EIATTR_CUDA_API_VERSION
	.align		4
        /*0000*/ 	.byte	0x04, 0x37
        /*0002*/ 	.short	(.L_9 - .L_8)
.L_8:
        /*0004*/ 	.word	0x0000007c


	//----- nvinfo : EIATTR_KPARAM_INFO
	.align		4
.L_9:
        /*0008*/ 	.byte	0x04, 0x17
        /*000a*/ 	.short	(.L_11 - .L_10)
.L_10:
        /*000c*/ 	.word	0x00000000
        /*0010*/ 	.short	0x0003
        /*0012*/ 	.short	0x0018
        /*0014*/ 	.byte	0x00, 0xf0, 0x11, 0x00


	//----- nvinfo : EIATTR_KPARAM_INFO
	.align		4
.L_11:
        /*0018*/ 	.byte	0x04, 0x17
        /*001a*/ 	.short	(.L_13 - .L_12)
.L_12:
        /*001c*/ 	.word	0x00000000
        /*0020*/ 	.short	0x0002
        /*0022*/ 	.short	0x0010
        /*0024*/ 	.byte	0x00, 0xf4, 0x21, 0x00


	//----- nvinfo : EIATTR_KPARAM_INFO
	.align		4
.L_13:
        /*0028*/ 	.byte	0x04, 0x17
        /*002a*/ 	.short	(.L_15 - .L_14)
.L_14:
        /*002c*/ 	.word	0x00000000
        /*0030*/ 	.short	0x0001
        /*0032*/ 	.short	0x0008
        /*0034*/ 	.byte	0x00, 0xf0, 0x21, 0x00


	//----- nvinfo : EIATTR_KPARAM_INFO
	.align		4
.L_15:
        /*0038*/ 	.byte	0x04, 0x17
        /*003a*/ 	.short	(.L_17 - .L_16)
.L_16:
        /*003c*/ 	.word	0x00000000
        /*0040*/ 	.short	0x0000
        /*0042*/ 	.short	0x0000
        /*0044*/ 	.byte	0x00, 0xf4, 0x21, 0x00


	//----- nvinfo : EIATTR_SPARSE_MMA_MASK
	.align		4
.L_17:
        /*0048*/ 	.byte	0x03, 0x50
        /*004a*/ 	.short	0x0000


	//----- nvinfo : EIATTR_MAXREG_COUNT
	.align		4
        /*004c*/ 	.byte	0x03, 0x1b
        /*004e*/ 	.short	0x00ff


	//----- nvinfo : EIATTR_EXIT_INSTR_OFFSETS
	.align		4
        /*0050*/ 	.byte	0x04, 0x1c
        /*0052*/ 	.short	(.L_19 - .L_18)


	//   ....[0]....
.L_18:
        /*0054*/ 	.word	0x00000100


	//   ....[1]....
        /*0058*/ 	.word	0x00000120


	//----- nvinfo : EIATTR_REQNTID
	.align		4
.L_19:
        /*005c*/ 	.byte	0x04, 0x10
        /*005e*/ 	.short	(.L_21 - .L_20)
.L_20:
        /*0060*/ 	.word	0x00000020
        /*0064*/ 	.word	0x00000001
        /*0068*/ 	.word	0x00000001


	//----- nvinfo : EIATTR_CBANK_PARAM_SIZE
	.align		4
.L_21:
        /*006c*/ 	.byte	0x03, 0x19
        /*006e*/ 	.short	0x001c


	//----- nvinfo : EIATTR_PARAM_CBANK
	.align		4
        /*0070*/ 	.byte	0x04, 0x0a
        /*0072*/ 	.short	(.L_23 - .L_22)
	.align		4
.L_22:
        /*0074*/ 	.word	index@(.nv.constant0.triton_poi_fused_mul_0)
        /*0078*/ 	.short	0x0210
        /*007a*/ 	.short	0x001c


	//----- nvinfo : EIATTR_SW_WAR
	.align		4
.L_23:
        /*007c*/ 	.byte	0x04, 0x36
        /*007e*/ 	.short	(.L_25 - .L_24)
.L_24:
        /*0080*/ 	.word	0x00000008
.L_25:


//--------------------- .nv.callgraph             --------------------------
	.section	.nv.callgraph,"",@"SHT_CUDA_CALLGRAPH"
	.align	4
	.sectionentsize	8
	.align		4
        /*0000*/ 	.word	0x00000000
	.align		4
        /*0004*/ 	.word	0xffffffff
	.align		4
        /*0008*/ 	.word	0x00000000
	.align		4
        /*000c*/ 	.word	0xfffffffe
	.align		4
        /*0010*/ 	.word	0x00000000
	.align		4
        /*0014*/ 	.word	0xfffffffd
	.align		4
        /*0018*/ 	.word	0x00000000
	.align		4
        /*001c*/ 	.word	0xfffffffc


//--------------------- .text.triton_poi_fused_mul_0 --------------------------
	.section	.text.triton_poi_fused_mul_0,"ax",@progbits
	.align	128
        .global         triton_poi_fused_mul_0
        .type           triton_poi_fused_mul_0,@function
        .size           triton_poi_fused_mul_0,(.L_x_1 - triton_poi_fused_mul_0)
        .other          triton_poi_fused_mul_0,@"STO_CUDA_ENTRY STV_DEFAULT"
triton_poi_fused_mul_0:
.text.triton_poi_fused_mul_0:
[----:B------:R-:W0:Y:S02]  /*0000*/  LDC R1, c[0x0][0x28] ;  /* 0x00000a00ff017b82 */ /* 0x000e240000000800 */
[----:B------:R-:W1:Y:S01]  /*0010*/  S2R R0, SR_TID.X ;  /* 0x0000000000007919 */ /* 0x000e620000002100 */
[----:B------:R-:W2:Y:S01]  /*0020*/  LDC.64 R2, c[0x0][0x210] ;  /* 0x00008400ff027b82 */ /* 0x000ea20000000a00 */
[----:B------:R-:W-:Y:S01]  /*0030*/  ULDC.64 UR4, c[0x0][0x208] ;  /* 0x0000820000047ab9 */ /* 0x000fe20000000a00 */
[----:B------:R-:W-:Y:S01]  /*0040*/  ULDC.64 UR6, c[0x0][0x218] ;  /* 0x0000860000067ab9 */ /* 0x000fe20000000a00 */
[----:B------:R-:W3:Y:S05]  /*0050*/  S2R R7, SR_CTAID.X ;  /* 0x0000000000077919 */ /* 0x000eea0000002500 */
[----:B------:R-:W4:Y:S01]  /*0060*/  LDC.64 R4, c[0x0][0x220] ;  /* 0x00008800ff047b82 */ /* 0x000f220000000a00 */
[----:B-1----:R-:W-:-:S04]  /*0070*/  LOP3.LUT R0, R0, 0x1f, RZ, 0xc0, !PT ;  /* 0x0000001f00007812 */ /* 0x002fc800078ec0ff */
[----:B---3--:R-:W-:Y:S01]  /*0080*/  LEA R7, R7, R0, 0x5 ;  /* 0x0000000007077211 */ /* 0x008fe200078e28ff */
[----:B------:R-:W-:-:S03]  /*0090*/  HFMA2.MMA R0, -RZ, RZ, 0, 0 ;  /* 0x00000000ff007435 */ /* 0x000fc600000001ff */
[C---:B------:R-:W-:Y:S01]  /*00a0*/  ISETP.GE.AND P0, PT, R7.reuse, 0x20, PT ;  /* 0x000000200700780c */ /* 0x040fe20003f06270 */
[----:B--2---:R-:W-:-:S12]  /*00b0*/  IMAD.WIDE R2, R7, 0x4, R2 ;  /* 0x0000000407027825 */ /* 0x004fd800078e0202 */
[----:B------:R-:W2:Y:S01]  /*00c0*/  @!P0 LDG.E R0, desc[UR4][R2.64] ;  /* 0x0000000402008981 */ /* 0x000ea2000c1e1900 */
[----:B------:R-:W2:Y:S01]  /*00d0*/  F2F.F32.F64 R9, UR6 ;  /* 0x0000000600097d10 */ /* 0x000ea20008301000 */
[----:B----4-:R-:W-:-:S04]  /*00e0*/  IMAD.WIDE R4, R7, 0x4, R4 ;  /* 0x0000000407047825 */ /* 0x010fc800078e0204 */
[----:B--2---:R-:W-:Y:S01]  /*00f0*/  FMUL R9, R9, R0 ;  /* 0x0000000009097220 */ /* 0x004fe20000400000 */
[----:B------:R-:W-:Y:S06]  /*0100*/  @P0 EXIT ;  /* 0x000000000000094d */ /* 0x000fec0003800000 */
[----:B------:R-:W-:Y:S01]  /*0110*/  STG.E desc[UR4][R4.64], R9 ;  /* 0x0000000904007986 */ /* 0x000fe2000c101904 */
[----:B------:R-:W-:Y:S05]  /*0120*/  EXIT ;  /* 0x000000000000794d */ /* 0x000fea0003800000 */
.L_x_0:
[----:B------:R-:W-:-:S00]  /*0130*/  BRA `(.L_x_0) ;  /* 0xfffffffc00fc7947 */ /* 0x000fc0000383ffff */
[----:B------:R-:W-:-:S00]  /*0140*/  NOP ;  /* 0x0000000000007918 */ /* 0x000fc00000000000 */
        /* <DEDUP_REMOVED lines=11> */
.L_x_1:


//--------------------- .nv.constant0.triton_poi_fused_mul_0 --------------------------
	.section	.nv.constant0.triton_poi_fused_mul_0,"a",@progbits
	.sectionflags	@""
	.align	4
.nv.constant0.triton_poi_fused_mul_0:
	.zero		556
